//
// Generated by NVIDIA NVVM Compiler
//
// Compiler Build ID: CL-36424714
// Cuda compilation tools, release 13.0, V13.0.88
// Based on NVVM 20.0.0
//

.version 9.0
.target sm_100
.address_size 64

	// .globl	_Z8mult_gpuIdEvPT_S1_S1_ii
// _ZZ8mult_gpuIdEvPT_S1_S1_iiE2As has been demoted
// _ZZ8mult_gpuIdEvPT_S1_S1_iiE2Bs has been demoted
// _ZZ8mult_gpuIfEvPT_S1_S1_iiE2As has been demoted
// _ZZ8mult_gpuIfEvPT_S1_S1_iiE2Bs has been demoted

.visible .entry _Z8mult_gpuIdEvPT_S1_S1_ii(
	.param .u64 .ptr .align 1 _Z8mult_gpuIdEvPT_S1_S1_ii_param_0,
	.param .u64 .ptr .align 1 _Z8mult_gpuIdEvPT_S1_S1_ii_param_1,
	.param .u64 .ptr .align 1 _Z8mult_gpuIdEvPT_S1_S1_ii_param_2,
	.param .u32 _Z8mult_gpuIdEvPT_S1_S1_ii_param_3,
	.param .u32 _Z8mult_gpuIdEvPT_S1_S1_ii_param_4
)
{
	.reg .pred 	%p<3>;
	.reg .b32 	%r<37>;
	.reg .b64 	%rd<13>;
	.reg .b64 	%fd<105>;
	// demoted variable
	.shared .align 8 .b8 _ZZ8mult_gpuIdEvPT_S1_S1_iiE2As[8192];
	// demoted variable
	.shared .align 8 .b8 _ZZ8mult_gpuIdEvPT_S1_S1_iiE2Bs[8192];
	ld.param.u64 	%rd3, [_Z8mult_gpuIdEvPT_S1_S1_ii_param_0];
	ld.param.u64 	%rd4, [_Z8mult_gpuIdEvPT_S1_S1_ii_param_1];
	ld.param.u64 	%rd5, [_Z8mult_gpuIdEvPT_S1_S1_ii_param_2];
	ld.param.u32 	%r20, [_Z8mult_gpuIdEvPT_S1_S1_ii_param_3];
	ld.param.u32 	%r21, [_Z8mult_gpuIdEvPT_S1_S1_ii_param_4];
	mov.u32 	%r22, %ctaid.x;
	mov.u32 	%r1, %ctaid.y;
	mov.u32 	%r2, %tid.x;
	mov.u32 	%r3, %tid.y;
	mul.lo.s32 	%r23, %r20, %r1;
	shl.b32 	%r36, %r23, 5;
	shl.b32 	%r5, %r22, 5;
	shl.b32 	%r6, %r21, 5;
	setp.lt.s32 	%p1, %r20, 1;
	mov.f64 	%fd104, 0d0000000000000000;
	@%p1 bra 	$L__BB0_3;
	shl.b32 	%r24, %r3, 8;
	mov.u32 	%r25, _ZZ8mult_gpuIdEvPT_S1_S1_iiE2As;
	add.s32 	%r7, %r25, %r24;
	shl.b32 	%r26, %r2, 3;
	add.s32 	%r8, %r7, %r26;
	mov.u32 	%r27, _ZZ8mult_gpuIdEvPT_S1_S1_iiE2Bs;
	add.s32 	%r10, %r27, %r26;
	add.s32 	%r9, %r10, %r24;
	mad.lo.s32 	%r28, %r21, %r3, %r2;
	add.s32 	%r35, %r28, %r5;
	shl.b32 	%r29, %r1, 5;
	add.s32 	%r30, %r3, %r29;
	mad.lo.s32 	%r34, %r20, %r30, %r2;
	add.s32 	%r13, %r36, %r20;
	cvta.to.global.u64 	%rd1, %rd3;
	cvta.to.global.u64 	%rd2, %rd4;
	mov.f64 	%fd104, 0d0000000000000000;
$L__BB0_2:
	mul.wide.s32 	%rd6, %r35, 8;
	add.s64 	%rd7, %rd2, %rd6;
	mul.wide.s32 	%rd8, %r34, 8;
	add.s64 	%rd9, %rd1, %rd8;
	ld.global.f64 	%fd6, [%rd9];
	st.shared.f64 	[%r8], %fd6;
	ld.global.f64 	%fd7, [%rd7];
	st.shared.f64 	[%r9], %fd7;
	bar.sync 	0;
	ld.shared.f64 	%fd8, [%r7];
	ld.shared.f64 	%fd9, [%r10];
	fma.rn.f64 	%fd10, %fd8, %fd9, %fd104;
	ld.shared.f64 	%fd11, [%r7+8];
	ld.shared.f64 	%fd12, [%r10+256];
	fma.rn.f64 	%fd13, %fd11, %fd12, %fd10;
	ld.shared.f64 	%fd14, [%r7+16];
	ld.shared.f64 	%fd15, [%r10+512];
	fma.rn.f64 	%fd16, %fd14, %fd15, %fd13;
	ld.shared.f64 	%fd17, [%r7+24];
	ld.shared.f64 	%fd18, [%r10+768];
	fma.rn.f64 	%fd19, %fd17, %fd18, %fd16;
	ld.shared.f64 	%fd20, [%r7+32];
	ld.shared.f64 	%fd21, [%r10+1024];
	fma.rn.f64 	%fd22, %fd20, %fd21, %fd19;
	ld.shared.f64 	%fd23, [%r7+40];
	ld.shared.f64 	%fd24, [%r10+1280];
	fma.rn.f64 	%fd25, %fd23, %fd24, %fd22;
	ld.shared.f64 	%fd26, [%r7+48];
	ld.shared.f64 	%fd27, [%r10+1536];
	fma.rn.f64 	%fd28, %fd26, %fd27, %fd25;
	ld.shared.f64 	%fd29, [%r7+56];
	ld.shared.f64 	%fd30, [%r10+1792];
	fma.rn.f64 	%fd31, %fd29, %fd30, %fd28;
	ld.shared.f64 	%fd32, [%r7+64];
	ld.shared.f64 	%fd33, [%r10+2048];
	fma.rn.f64 	%fd34, %fd32, %fd33, %fd31;
	ld.shared.f64 	%fd35, [%r7+72];
	ld.shared.f64 	%fd36, [%r10+2304];
	fma.rn.f64 	%fd37, %fd35, %fd36, %fd34;
	ld.shared.f64 	%fd38, [%r7+80];
	ld.shared.f64 	%fd39, [%r10+2560];
	fma.rn.f64 	%fd40, %fd38, %fd39, %fd37;
	ld.shared.f64 	%fd41, [%r7+88];
	ld.shared.f64 	%fd42, [%r10+2816];
	fma.rn.f64 	%fd43, %fd41, %fd42, %fd40;
	ld.shared.f64 	%fd44, [%r7+96];
	ld.shared.f64 	%fd45, [%r10+3072];
	fma.rn.f64 	%fd46, %fd44, %fd45, %fd43;
	ld.shared.f64 	%fd47, [%r7+104];
	ld.shared.f64 	%fd48, [%r10+3328];
	fma.rn.f64 	%fd49, %fd47, %fd48, %fd46;
	ld.shared.f64 	%fd50, [%r7+112];
	ld.shared.f64 	%fd51, [%r10+3584];
	fma.rn.f64 	%fd52, %fd50, %fd51, %fd49;
	ld.shared.f64 	%fd53, [%r7+120];
	ld.shared.f64 	%fd54, [%r10+3840];
	fma.rn.f64 	%fd55, %fd53, %fd54, %fd52;
	ld.shared.f64 	%fd56, [%r7+128];
	ld.shared.f64 	%fd57, [%r10+4096];
	fma.rn.f64 	%fd58, %fd56, %fd57, %fd55;
	ld.shared.f64 	%fd59, [%r7+136];
	ld.shared.f64 	%fd60, [%r10+4352];
	fma.rn.f64 	%fd61, %fd59, %fd60, %fd58;
	ld.shared.f64 	%fd62, [%r7+144];
	ld.shared.f64 	%fd63, [%r10+4608];
	fma.rn.f64 	%fd64, %fd62, %fd63, %fd61;
	ld.shared.f64 	%fd65, [%r7+152];
	ld.shared.f64 	%fd66, [%r10+4864];
	fma.rn.f64 	%fd67, %fd65, %fd66, %fd64;
	ld.shared.f64 	%fd68, [%r7+160];
	ld.shared.f64 	%fd69, [%r10+5120];
	fma.rn.f64 	%fd70, %fd68, %fd69, %fd67;
	ld.shared.f64 	%fd71, [%r7+168];
	ld.shared.f64 	%fd72, [%r10+5376];
	fma.rn.f64 	%fd73, %fd71, %fd72, %fd70;
	ld.shared.f64 	%fd74, [%r7+176];
	ld.shared.f64 	%fd75, [%r10+5632];
	fma.rn.f64 	%fd76, %fd74, %fd75, %fd73;
	ld.shared.f64 	%fd77, [%r7+184];
	ld.shared.f64 	%fd78, [%r10+5888];
	fma.rn.f64 	%fd79, %fd77, %fd78, %fd76;
	ld.shared.f64 	%fd80, [%r7+192];
	ld.shared.f64 	%fd81, [%r10+6144];
	fma.rn.f64 	%fd82, %fd80, %fd81, %fd79;
	ld.shared.f64 	%fd83, [%r7+200];
	ld.shared.f64 	%fd84, [%r10+6400];
	fma.rn.f64 	%fd85, %fd83, %fd84, %fd82;
	ld.shared.f64 	%fd86, [%r7+208];
	ld.shared.f64 	%fd87, [%r10+6656];
	fma.rn.f64 	%fd88, %fd86, %fd87, %fd85;
	ld.shared.f64 	%fd89, [%r7+216];
	ld.shared.f64 	%fd90, [%r10+6912];
	fma.rn.f64 	%fd91, %fd89, %fd90, %fd88;
	ld.shared.f64 	%fd92, [%r7+224];
	ld.shared.f64 	%fd93, [%r10+7168];
	fma.rn.f64 	%fd94, %fd92, %fd93, %fd91;
	ld.shared.f64 	%fd95, [%r7+232];
	ld.shared.f64 	%fd96, [%r10+7424];
	fma.rn.f64 	%fd97, %fd95, %fd96, %fd94;
	ld.shared.f64 	%fd98, [%r7+240];
	ld.shared.f64 	%fd99, [%r10+7680];
	fma.rn.f64 	%fd100, %fd98, %fd99, %fd97;
	ld.shared.f64 	%fd101, [%r7+248];
	ld.shared.f64 	%fd102, [%r10+7936];
	fma.rn.f64 	%fd104, %fd101, %fd102, %fd100;
	bar.sync 	0;
	add.s32 	%r36, %r36, 32;
	add.s32 	%r35, %r35, %r6;
	add.s32 	%r34, %r34, 32;
	setp.lt.s32 	%p2, %r36, %r13;
	@%p2 bra 	$L__BB0_2;
$L__BB0_3:
	cvta.to.global.u64 	%rd10, %rd5;
	add.s32 	%r31, %r5, %r2;
	mad.lo.s32 	%r32, %r21, %r3, %r31;
	mad.lo.s32 	%r33, %r6, %r1, %r32;
	mul.wide.s32 	%rd11, %r33, 8;
	add.s64 	%rd12, %rd10, %rd11;
	st.global.f64 	[%rd12], %fd104;
	ret;

}
	// .globl	_Z8mult_gpuIfEvPT_S1_S1_ii
.visible .entry _Z8mult_gpuIfEvPT_S1_S1_ii(
	.param .u64 .ptr .align 1 _Z8mult_gpuIfEvPT_S1_S1_ii_param_0,
	.param .u64 .ptr .align 1 _Z8mult_gpuIfEvPT_S1_S1_ii_param_1,
	.param .u64 .ptr .align 1 _Z8mult_gpuIfEvPT_S1_S1_ii_param_2,
	.param .u32 _Z8mult_gpuIfEvPT_S1_S1_ii_param_3,
	.param .u32 _Z8mult_gpuIfEvPT_S1_S1_ii_param_4
)
{
	.reg .pred 	%p<3>;
	.reg .b32 	%r<37>;
	.reg .b32 	%f<105>;
	.reg .b64 	%rd<13>;
	// demoted variable
	.shared .align 4 .b8 _ZZ8mult_gpuIfEvPT_S1_S1_iiE2As[4096];
	// demoted variable
	.shared .align 4 .b8 _ZZ8mult_gpuIfEvPT_S1_S1_iiE2Bs[4096];
	ld.param.u64 	%rd3, [_Z8mult_gpuIfEvPT_S1_S1_ii_param_0];
	ld.param.u64 	%rd4, [_Z8mult_gpuIfEvPT_S1_S1_ii_param_1];
	ld.param.u64 	%rd5, [_Z8mult_gpuIfEvPT_S1_S1_ii_param_2];
	ld.param.u32 	%r20, [_Z8mult_gpuIfEvPT_S1_S1_ii_param_3];
	ld.param.u32 	%r21, [_Z8mult_gpuIfEvPT_S1_S1_ii_param_4];
	mov.u32 	%r22, %ctaid.x;
	mov.u32 	%r1, %ctaid.y;
	mov.u32 	%r2, %tid.x;
	mov.u32 	%r3, %tid.y;
	mul.lo.s32 	%r23, %r20, %r1;
	shl.b32 	%r36, %r23, 5;
	shl.b32 	%r5, %r22, 5;
	shl.b32 	%r6, %r21, 5;
	setp.lt.s32 	%p1, %r20, 1;
	mov.f32 	%f104, 0f00000000;
	@%p1 bra 	$L__BB1_3;
	shl.b32 	%r24, %r3, 7;
	mov.u32 	%r25, _ZZ8mult_gpuIfEvPT_S1_S1_iiE2As;
	add.s32 	%r7, %r25, %r24;
	shl.b32 	%r26, %r2, 2;
	add.s32 	%r8, %r7, %r26;
	mov.u32 	%r27, _ZZ8mult_gpuIfEvPT_S1_S1_iiE2Bs;
	add.s32 	%r10, %r27, %r26;
	add.s32 	%r9, %r10, %r24;
	mad.lo.s32 	%r28, %r21, %r3, %r2;
	add.s32 	%r35, %r28, %r5;
	shl.b32 	%r29, %r1, 5;
	add.s32 	%r30, %r3, %r29;
	mad.lo.s32 	%r34, %r20, %r30, %r2;
	add.s32 	%r13, %r36, %r20;
	cvta.to.global.u64 	%rd1, %rd3;
	cvta.to.global.u64 	%rd2, %rd4;
	mov.f32 	%f104, 0f00000000;
$L__BB1_2:
	mul.wide.s32 	%rd6, %r35, 4;
	add.s64 	%rd7, %rd2, %rd6;
	mul.wide.s32 	%rd8, %r34, 4;
	add.s64 	%rd9, %rd1, %rd8;
	ld.global.f32 	%f6, [%rd9];
	st.shared.f32 	[%r8], %f6;
	ld.global.f32 	%f7, [%rd7];
	st.shared.f32 	[%r9], %f7;
	bar.sync 	0;
	ld.shared.f32 	%f8, [%r7];
	ld.shared.f32 	%f9, [%r10];
	fma.rn.f32 	%f10, %f8, %f9, %f104;
	ld.shared.f32 	%f11, [%r7+4];
	ld.shared.f32 	%f12, [%r10+128];
	fma.rn.f32 	%f13, %f11, %f12, %f10;
	ld.shared.f32 	%f14, [%r7+8];
	ld.shared.f32 	%f15, [%r10+256];
	fma.rn.f32 	%f16, %f14, %f15, %f13;
	ld.shared.f32 	%f17, [%r7+12];
	ld.shared.f32 	%f18, [%r10+384];
	fma.rn.f32 	%f19, %f17, %f18, %f16;
	ld.shared.f32 	%f20, [%r7+16];
	ld.shared.f32 	%f21, [%r10+512];
	fma.rn.f32 	%f22, %f20, %f21, %f19;
	ld.shared.f32 	%f23, [%r7+20];
	ld.shared.f32 	%f24, [%r10+640];
	fma.rn.f32 	%f25, %f23, %f24, %f22;
	ld.shared.f32 	%f26, [%r7+24];
	ld.shared.f32 	%f27, [%r10+768];
	fma.rn.f32 	%f28, %f26, %f27, %f25;
	ld.shared.f32 	%f29, [%r7+28];
	ld.shared.f32 	%f30, [%r10+896];
	fma.rn.f32 	%f31, %f29, %f30, %f28;
	ld.shared.f32 	%f32, [%r7+32];
	ld.shared.f32 	%f33, [%r10+1024];
	fma.rn.f32 	%f34, %f32, %f33, %f31;
	ld.shared.f32 	%f35, [%r7+36];
	ld.shared.f32 	%f36, [%r10+1152];
	fma.rn.f32 	%f37, %f35, %f36, %f34;
	ld.shared.f32 	%f38, [%r7+40];
	ld.shared.f32 	%f39, [%r10+1280];
	fma.rn.f32 	%f40, %f38, %f39, %f37;
	ld.shared.f32 	%f41, [%r7+44];
	ld.shared.f32 	%f42, [%r10+1408];
	fma.rn.f32 	%f43, %f41, %f42, %f40;
	ld.shared.f32 	%f44, [%r7+48];
	ld.shared.f32 	%f45, [%r10+1536];
	fma.rn.f32 	%f46, %f44, %f45, %f43;
	ld.shared.f32 	%f47, [%r7+52];
	ld.shared.f32 	%f48, [%r10+1664];
	fma.rn.f32 	%f49, %f47, %f48, %f46;
	ld.shared.f32 	%f50, [%r7+56];
	ld.shared.f32 	%f51, [%r10+1792];
	fma.rn.f32 	%f52, %f50, %f51, %f49;
	ld.shared.f32 	%f53, [%r7+60];
	ld.shared.f32 	%f54, [%r10+1920];
	fma.rn.f32 	%f55, %f53, %f54, %f52;
	ld.shared.f32 	%f56, [%r7+64];
	ld.shared.f32 	%f57, [%r10+2048];
	fma.rn.f32 	%f58, %f56, %f57, %f55;
	ld.shared.f32 	%f59, [%r7+68];
	ld.shared.f32 	%f60, [%r10+2176];
	fma.rn.f32 	%f61, %f59, %f60, %f58;
	ld.shared.f32 	%f62, [%r7+72];
	ld.shared.f32 	%f63, [%r10+2304];
	fma.rn.f32 	%f64, %f62, %f63, %f61;
	ld.shared.f32 	%f65, [%r7+76];
	ld.shared.f32 	%f66, [%r10+2432];
	fma.rn.f32 	%f67, %f65, %f66, %f64;
	ld.shared.f32 	%f68, [%r7+80];
	ld.shared.f32 	%f69, [%r10+2560];
	fma.rn.f32 	%f70, %f68, %f69, %f67;
	ld.shared.f32 	%f71, [%r7+84];
	ld.shared.f32 	%f72, [%r10+2688];
	fma.rn.f32 	%f73, %f71, %f72, %f70;
	ld.shared.f32 	%f74, [%r7+88];
	ld.shared.f32 	%f75, [%r10+2816];
	fma.rn.f32 	%f76, %f74, %f75, %f73;
	ld.shared.f32 	%f77, [%r7+92];
	ld.shared.f32 	%f78, [%r10+2944];
	fma.rn.f32 	%f79, %f77, %f78, %f76;
	ld.shared.f32 	%f80, [%r7+96];
	ld.shared.f32 	%f81, [%r10+3072];
	fma.rn.f32 	%f82, %f80, %f81, %f79;
	ld.shared.f32 	%f83, [%r7+100];
	ld.shared.f32 	%f84, [%r10+3200];
	fma.rn.f32 	%f85, %f83, %f84, %f82;
	ld.shared.f32 	%f86, [%r7+104];
	ld.shared.f32 	%f87, [%r10+3328];
	fma.rn.f32 	%f88, %f86, %f87, %f85;
	ld.shared.f32 	%f89, [%r7+108];
	ld.shared.f32 	%f90, [%r10+3456];
	fma.rn.f32 	%f91, %f89, %f90, %f88;
	ld.shared.f32 	%f92, [%r7+112];
	ld.shared.f32 	%f93, [%r10+3584];
	fma.rn.f32 	%f94, %f92, %f93, %f91;
	ld.shared.f32 	%f95, [%r7+116];
	ld.shared.f32 	%f96, [%r10+3712];
	fma.rn.f32 	%f97, %f95, %f96, %f94;
	ld.shared.f32 	%f98, [%r7+120];
	ld.shared.f32 	%f99, [%r10+3840];
	fma.rn.f32 	%f100, %f98, %f99, %f97;
	ld.shared.f32 	%f101, [%r7+124];
	ld.shared.f32 	%f102, [%r10+3968];
	fma.rn.f32 	%f104, %f101, %f102, %f100;
	bar.sync 	0;
	add.s32 	%r36, %r36, 32;
	add.s32 	%r35, %r35, %r6;
	add.s32 	%r34, %r34, 32;
	setp.lt.s32 	%p2, %r36, %r13;
	@%p2 bra 	$L__BB1_2;
$L__BB1_3:
	cvta.to.global.u64 	%rd10, %rd5;
	add.s32 	%r31, %r5, %r2;
	mad.lo.s32 	%r32, %r21, %r3, %r31;
	mad.lo.s32 	%r33, %r6, %r1, %r32;
	mul.wide.s32 	%rd11, %r33, 4;
	add.s64 	%rd12, %rd10, %rd11;
	st.global.f32 	[%rd12], %f104;
	ret;

}


// ===== COMPILED SASS (sm_100) =====

	.target	sm_100

	.elftype	@"ET_EXEC"


//--------------------- .note.nv.tkinfo           --------------------------
	.section	.note.nv.tkinfo,"",@"SHT_NOTE"
	.sectionflags	@"SHF_NOTE_NV_TKINFO"
	.tkinfo
        /*0018*/ 	.word	0x00000002
        /*0030*/ 	.string	""
        /*0030*/ 	.string	"ptxas"
        /*0030*/ 	.string	"Cuda compilation tools, release 13.0, V13.0.88"
        /*0030*/ 	.string	"Build cuda_13.0.r13.0/compiler.36424714_0"
        /*0030*/ 	.string	"-arch sm_100 -m 64 "



//--------------------- .note.nv.cuinfo           --------------------------
	.section	.note.nv.cuinfo,"",@"SHT_NOTE"
	.sectionflags	@"SHF_NOTE_NV_CUINFO"
        /*0018*/ 	.short	0x0002
        /*001a*/ 	.short	0x0064
        /*001c*/ 	.short	0x0082
	.zero		2


//--------------------- .nv.info                  --------------------------
	.section	.nv.info,"",@"SHT_CUDA_INFO"
	.align	4


	//----- nvinfo : EIATTR_REGCOUNT
	.align		4
        /*0000*/ 	.byte	0x04, 0x2f
        /*0002*/ 	.short	(.L_1 - .L_0)
	.align		4
.L_0:
        /*0004*/ 	.word	index@(_Z8mult_gpuIdEvPT_S1_S1_ii)
        /*0008*/ 	.word	0x00000020


	//----- nvinfo : EIATTR_FRAME_SIZE
	.align		4
.L_1:
        /*000c*/ 	.byte	0x04, 0x11
        /*000e*/ 	.short	(.L_3 - .L_2)
	.align		4
.L_2:
        /*0010*/ 	.word	index@(_Z8mult_gpuIdEvPT_S1_S1_ii)
        /*0014*/ 	.word	0x00000000


	//----- nvinfo : EIATTR_REGCOUNT
	.align		4
.L_3:
        /*0018*/ 	.byte	0x04, 0x2f
        /*001a*/ 	.short	(.L_5 - .L_4)
	.align		4
.L_4:
        /*001c*/ 	.word	index@(_Z8mult_gpuIfEvPT_S1_S1_ii)
        /*0020*/ 	.word	0x00000020


	//----- nvinfo : EIATTR_FRAME_SIZE
	.align		4
.L_5:
        /*0024*/ 	.byte	0x04, 0x11
        /*0026*/ 	.short	(.L_7 - .L_6)
	.align		4
.L_6:
        /*0028*/ 	.word	index@(_Z8mult_gpuIfEvPT_S1_S1_ii)
        /*002c*/ 	.word	0x00000000


	//----- nvinfo : EIATTR_MIN_STACK_SIZE
	.align		4
.L_7:
        /*0030*/ 	.byte	0x04, 0x12
        /*0032*/ 	.short	(.L_9 - .L_8)
	.align		4
.L_8:
        /*0034*/ 	.word	index@(_Z8mult_gpuIfEvPT_S1_S1_ii)
        /*0038*/ 	.word	0x00000000


	//----- nvinfo : EIATTR_MIN_STACK_SIZE
	.align		4
.L_9:
        /*003c*/ 	.byte	0x04, 0x12
        /*003e*/ 	.short	(.L_11 - .L_10)
	.align		4
.L_10:
        /*0040*/ 	.word	index@(_Z8mult_gpuIdEvPT_S1_S1_ii)
        /*0044*/ 	.word	0x00000000
.L_11:


//--------------------- .nv.compat                --------------------------
	.section	.nv.compat,"",@"SHT_CUDA_COMPAT_INFO"
	.align	4
        /*0000*/ 	.byte	0x02, 0x09, 0x00, 0x00, 0x02, 0x02, 0x01, 0x00, 0x02, 0x05, 0x05, 0x00, 0x03, 0x07, 0x01, 0x01
        /*0010*/ 	.byte	0x02, 0x03, 0x00, 0x00, 0x02, 0x06, 0x01, 0x00, 0x04, 0x0b, 0x08, 0x00, 0x01, 0x00, 0x00, 0x00
        /*0020*/ 	.byte	0x00, 0x00, 0x00, 0x00


//--------------------- .nv.info._Z8mult_gpuIfEvPT_S1_S1_ii --------------------------
	.section	.nv.info._Z8mult_gpuIfEvPT_S1_S1_ii,"",@"SHT_CUDA_INFO"
	.sectionflags	@""
	.align	4


	//----- nvinfo : EIATTR_CUDA_API_VERSION
	.align		4
        /*0000*/ 	.byte	0x04, 0x37
        /*0002*/ 	.short	(.L_13 - .L_12)
.L_12:
        /*0004*/ 	.word	0x00000082


	//----- nvinfo : EIATTR_KPARAM_INFO
	.align		4
.L_13:
        /*0008*/ 	.byte	0x04, 0x17
        /*000a*/ 	.short	(.L_15 - .L_14)
.L_14:
        /*000c*/ 	.word	0x00000000
        /*0010*/ 	.short	0x0004
        /*0012*/ 	.short	0x001c
        /*0014*/ 	.byte	0x00, 0xf0, 0x11, 0x00


	//----- nvinfo : EIATTR_KPARAM_INFO
	.align		4
.L_15:
        /*0018*/ 	.byte	0x04, 0x17
        /*001a*/ 	.short	(.L_17 - .L_16)
.L_16:
        /*001c*/ 	.word	0x00000000
        /*0020*/ 	.short	0x0003
        /*0022*/ 	.short	0x0018
        /*0024*/ 	.byte	0x00, 0xf0, 0x11, 0x00


	//----- nvinfo : EIATTR_KPARAM_INFO
	.align		4
.L_17:
        /*0028*/ 	.byte	0x04, 0x17
        /*002a*/ 	.short	(.L_19 - .L_18)
.L_18:
        /*002c*/ 	.word	0x00000000
        /*0030*/ 	.short	0x0002
        /*0032*/ 	.short	0x0010
        /*0034*/ 	.byte	0x00, 0xf5, 0x21, 0x00


	//----- nvinfo : EIATTR_KPARAM_INFO
	.align		4
.L_19:
        /*0038*/ 	.byte	0x04, 0x17
        /*003a*/ 	.short	(.L_21 - .L_20)
.L_20:
        /*003c*/ 	.word	0x00000000
        /*0040*/ 	.short	0x0001
        /*0042*/ 	.short	0x0008
        /*0044*/ 	.byte	0x00, 0xf5, 0x21, 0x00


	//----- nvinfo : EIATTR_KPARAM_INFO
	.align		4
.L_21:
        /*0048*/ 	.byte	0x04, 0x17
        /*004a*/ 	.short	(.L_23 - .L_22)
.L_22:
        /*004c*/ 	.word	0x00000000
        /*0050*/ 	.short	0x0000
        /*0052*/ 	.short	0x0000
        /*0054*/ 	.byte	0x00, 0xf5, 0x21, 0x00


	//----- nvinfo : EIATTR_SPARSE_MMA_MASK
	.align		4
.L_23:
        /*0058*/ 	.byte	0x03, 0x50
        /*005a*/ 	.short	0x0000


	//----- nvinfo : EIATTR_MAXREG_COUNT
	.align		4
        /*005c*/ 	.byte	0x03, 0x1b
        /*005e*/ 	.short	0x00ff


	//----- nvinfo : EIATTR_NUM_BARRIERS
	.align		4
        /*0060*/ 	.byte	0x02, 0x4c
        /*0062*/ 	.byte	0x01
	.zero		1


	//----- nvinfo : EIATTR_MERCURY_ISA_VERSION
	.align		4
        /*0064*/ 	.byte	0x03, 0x5f
        /*0066*/ 	.short	0x0101


	//----- nvinfo : EIATTR_VRC_CTA_INIT_COUNT
	.align		4
        /*0068*/ 	.byte	0x02, 0x4a
	.zero		1
	.zero		1


	//----- nvinfo : EIATTR_EXIT_INSTR_OFFSETS
	.align		4
        /*006c*/ 	.byte	0x04, 0x1c
        /*006e*/ 	.short	(.L_25 - .L_24)


	//   ....[0]....
.L_24:
        /*0070*/ 	.word	0x00000790


	//----- nvinfo : EIATTR_CBANK_PARAM_SIZE
	.align		4
.L_25:
        /*0074*/ 	.byte	0x03, 0x19
        /*0076*/ 	.short	0x0020


	//----- nvinfo : EIATTR_PARAM_CBANK
	.align		4
        /*0078*/ 	.byte	0x04, 0x0a
        /*007a*/ 	.short	(.L_27 - .L_26)
	.align		4
.L_26:
        /*007c*/ 	.word	index@(.nv.constant0._Z8mult_gpuIfEvPT_S1_S1_ii)
        /*0080*/ 	.short	0x0380
        /*0082*/ 	.short	0x0020


	//----- nvinfo : EIATTR_SW_WAR
	.align		4
.L_27:
        /*0084*/ 	.byte	0x04, 0x36
        /*0086*/ 	.short	(.L_29 - .L_28)
.L_28:
        /*0088*/ 	.word	0x00000008
.L_29:


//--------------------- .nv.info._Z8mult_gpuIdEvPT_S1_S1_ii --------------------------
	.section	.nv.info._Z8mult_gpuIdEvPT_S1_S1_ii,"",@"SHT_CUDA_INFO"
	.sectionflags	@""
	.align	4


	//----- nvinfo : EIATTR_CUDA_API_VERSION
	.align		4
        /*0000*/ 	.byte	0x04, 0x37
        /*0002*/ 	.short	(.L_31 - .L_30)
.L_30:
        /*0004*/ 	.word	0x00000082


	//----- nvinfo : EIATTR_KPARAM_INFO
	.align		4
.L_31:
        /*0008*/ 	.byte	0x04, 0x17
        /*000a*/ 	.short	(.L_33 - .L_32)
.L_32:
        /*000c*/ 	.word	0x00000000
        /*0010*/ 	.short	0x0004
        /*0012*/ 	.short	0x001c
        /*0014*/ 	.byte	0x00, 0xf0, 0x11, 0x00


	//----- nvinfo : EIATTR_KPARAM_INFO
	.align		4
.L_33:
        /*0018*/ 	.byte	0x04, 0x17
        /*001a*/ 	.short	(.L_35 - .L_34)
.L_34:
        /*001c*/ 	.word	0x00000000
        /*0020*/ 	.short	0x0003
        /*0022*/ 	.short	0x0018
        /*0024*/ 	.byte	0x00, 0xf0, 0x11, 0x00


	//----- nvinfo : EIATTR_KPARAM_INFO
	.align		4
.L_35:
        /*0028*/ 	.byte	0x04, 0x17
        /*002a*/ 	.short	(.L_37 - .L_36)
.L_36:
        /*002c*/ 	.word	0x00000000
        /*0030*/ 	.short	0x0002
        /*0032*/ 	.short	0x0010
        /*0034*/ 	.byte	0x00, 0xf5, 0x21, 0x00


	//----- nvinfo : EIATTR_KPARAM_INFO
	.align		4
.L_37:
        /*0038*/ 	.byte	0x04, 0x17
        /*003a*/ 	.short	(.L_39 - .L_38)
.L_38:
        /*003c*/ 	.word	0x00000000
        /*0040*/ 	.short	0x0001
        /*0042*/ 	.short	0x0008
        /*0044*/ 	.byte	0x00, 0xf5, 0x21, 0x00


	//----- nvinfo : EIATTR_KPARAM_INFO
	.align		4
.L_39:
        /*0048*/ 	.byte	0x04, 0x17
        /*004a*/ 	.short	(.L_41 - .L_40)
.L_40:
        /*004c*/ 	.word	0x00000000
        /*0050*/ 	.short	0x0000
        /*0052*/ 	.short	0x0000
        /*0054*/ 	.byte	0x00, 0xf5, 0x21, 0x00


	//----- nvinfo : EIATTR_SPARSE_MMA_MASK
	.align		4
.L_41:
        /*0058*/ 	.byte	0x03, 0x50
        /*005a*/ 	.short	0x0000


	//----- nvinfo : EIATTR_MAXREG_COUNT
	.align		4
        /*005c*/ 	.byte	0x03, 0x1b
        /*005e*/ 	.short	0x00ff


	//----- nvinfo : EIATTR_NUM_BARRIERS
	.align		4
        /*0060*/ 	.byte	0x02, 0x4c
        /*0062*/ 	.byte	0x01
	.zero		1


	//----- nvinfo : EIATTR_MERCURY_ISA_VERSION
	.align		4
        /*0064*/ 	.byte	0x03, 0x5f
        /*0066*/ 	.short	0x0101


	//----- nvinfo : EIATTR_VRC_CTA_INIT_COUNT
	.align		4
        /*0068*/ 	.byte	0x02, 0x4a
	.zero		1
	.zero		1


	//----- nvinfo : EIATTR_EXIT_INSTR_OFFSETS
	.align		4
        /*006c*/ 	.byte	0x04, 0x1c
        /*006e*/ 	.short	(.L_43 - .L_42)


	//   ....[0]....
.L_42:
        /*0070*/ 	.word	0x00000810


	//----- nvinfo : EIATTR_CBANK_PARAM_SIZE
	.align		4
.L_43:
        /*0074*/ 	.byte	0x03, 0x19
        /*0076*/ 	.short	0x0020


	//----- nvinfo : EIATTR_PARAM_CBANK
	.align		4
        /*0078*/ 	.byte	0x04, 0x0a
        /*007a*/ 	.short	(.L_45 - .L_44)
	.align		4
.L_44:
        /*007c*/ 	.word	index@(.nv.constant0._Z8mult_gpuIdEvPT_S1_S1_ii)
        /*0080*/ 	.short	0x0380
        /*0082*/ 	.short	0x0020


	//----- nvinfo : EIATTR_SW_WAR
	.align		4
.L_45:
        /*0084*/ 	.byte	0x04, 0x36
        /*0086*/ 	.short	(.L_47 - .L_46)
.L_46:
        /*0088*/ 	.word	0x00000008
.L_47:


//--------------------- .nv.callgraph             --------------------------
	.section	.nv.callgraph,"",@"SHT_CUDA_CALLGRAPH"
	.align	4
	.sectionentsize	8
	.align		4
        /*0000*/ 	.word	0x00000000
	.align		4
        /*0004*/ 	.word	0xffffffff
	.align		4
        /*0008*/ 	.word	0x00000000
	.align		4
        /*000c*/ 	.word	0xfffffffe
	.align		4
        /*0010*/ 	.word	0x00000000
	.align		4
        /*0014*/ 	.word	0xfffffffd
	.align		4
        /*0018*/ 	.word	0x00000000
	.align		4
        /*001c*/ 	.word	0xfffffffc


//--------------------- .text._Z8mult_gpuIfEvPT_S1_S1_ii --------------------------
	.section	.text._Z8mult_gpuIfEvPT_S1_S1_ii,"ax",@progbits
	.align	128
        .global         _Z8mult_gpuIfEvPT_S1_S1_ii
        .type           _Z8mult_gpuIfEvPT_S1_S1_ii,@function
        .size           _Z8mult_gpuIfEvPT_S1_S1_ii,(.L_x_6 - _Z8mult_gpuIfEvPT_S1_S1_ii)
        .other          _Z8mult_gpuIfEvPT_S1_S1_ii,@"STO_CUDA_ENTRY STV_DEFAULT"
_Z8mult_gpuIfEvPT_S1_S1_ii:
.text._Z8mult_gpuIfEvPT_S1_S1_ii:
[----:B------:R-:W-:Y:S01]  /*0000*/  LDC R1, c[0x0][0x37c] ;  /* 0x0000df00ff017b82 */ /* 0x000fe20000000800 */
[----:B------:R-:W0:Y:S01]  /*0010*/  LDCU.64 UR10, c[0x0][0x398] ;  /* 0x00007300ff0a77ac */ /* 0x000e220008000a00 */
[----:B------:R-:W1:Y:S01]  /*0020*/  S2R R5, SR_CTAID.X ;  /* 0x0000000000057919 */ /* 0x000e620000002500 */
[----:B------:R-:W-:Y:S01]  /*0030*/  HFMA2 R27, -RZ, RZ, 0, 0 ;  /* 0x00000000ff1b7431 */ /* 0x000fe200000001ff */
[----:B------:R-:W2:Y:S01]  /*0040*/  LDCU.64 UR8, c[0x0][0x358] ;  /* 0x00006b00ff0877ac */ /* 0x000ea20008000a00 */
[----:B------:R-:W3:Y:S01]  /*0050*/  S2R R0, SR_TID.X ;  /* 0x0000000000007919 */ /* 0x000ee20000002100 */
[----:B------:R-:W4:Y:S01]  /*0060*/  S2R R3, SR_TID.Y ;  /* 0x0000000000037919 */ /* 0x000f220000002200 */
[----:B------:R-:W1:Y:S01]  /*0070*/  S2R R2, SR_CTAID.Y ;  /* 0x0000000000027919 */ /* 0x000e620000002600 */
[----:B0-----:R-:W-:Y:S02]  /*0080*/  UISETP.GE.AND UP0, UPT, UR10, 0x1, UPT ;  /* 0x000000010a00788c */ /* 0x001fe4000bf06270 */
[----:B------:R-:W-:-:S07]  /*0090*/  USHF.L.U32 UR7, UR11, 0x5, URZ ;  /* 0x000000050b077899 */ /* 0x000fce00080006ff */
[----:B--2---:R-:W-:Y:S05]  /*00a0*/  BRA.U !UP0, `(.L_x_0) ;  /* 0x0000000508a07547 */ /* 0x004fea000b800000 */
[----:B------:R-:W0:Y:S01]  /*00b0*/  S2UR UR6, SR_CgaCtaId ;  /* 0x00000000000679c3 */ /* 0x000e220000008800 */
[----:B------:R-:W-:Y:S01]  /*00c0*/  UMOV UR4, 0x400 ;  /* 0x0000040000047882 */ /* 0x000fe20000000000 */
[C---:B-1----:R-:W-:Y:S01]  /*00d0*/  IMAD R21, R2.reuse, UR10, RZ ;  /* 0x0000000a02157c24 */ /* 0x042fe2000f8e02ff */
[----:B------:R-:W-:Y:S01]  /*00e0*/  UIADD3 UR5, UPT, UPT, UR4, 0x1000, URZ ;  /* 0x0000100004057890 */ /* 0x000fe2000fffe0ff */
[--C-:B---34-:R-:W-:Y:S01]  /*00f0*/  IMAD R4, R3, UR11, R0.reuse ;  /* 0x0000000b03047c24 */ /* 0x118fe2000f8e0200 */
[----:B------:R-:W-:Y:S02]  /*0100*/  LEA R9, R2, R3, 0x5 ;  /* 0x0000000302097211 */ /* 0x000fe400078e28ff */
[----:B------:R-:W-:Y:S01]  /*0110*/  SHF.L.U32 R21, R21, 0x5, RZ ;  /* 0x0000000515157819 */ /* 0x000fe200000006ff */
[----:B------:R-:W1:Y:S01]  /*0120*/  LDC.64 R22, c[0x0][0x380] ;  /* 0x0000e000ff167b82 */ /* 0x000e620000000a00 */
[----:B------:R-:W-:Y:S01]  /*0130*/  LEA R7, R5, R4, 0x5 ;  /* 0x0000000405077211 */ /* 0x000fe200078e28ff */
[----:B------:R-:W-:Y:S01]  /*0140*/  IMAD R6, R9, UR10, R0 ;  /* 0x0000000a09067c24 */ /* 0x000fe2000f8e0200 */
[----:B------:R-:W-:-:S02]  /*0150*/  MOV R27, RZ ;  /* 0x000000ff001b7202 */ /* 0x000fc40000000f00 */
[----:B------:R-:W-:-:S03]  /*0160*/  IADD3 R4, PT, PT, R21, UR10, RZ ;  /* 0x0000000a15047c10 */ /* 0x000fc6000fffe0ff */
[----:B------:R-:W2:Y:S01]  /*0170*/  LDC.64 R24, c[0x0][0x388] ;  /* 0x0000e200ff187b82 */ /* 0x000ea20000000a00 */
[----:B0-----:R-:W-:Y:S02]  /*0180*/  ULEA UR4, UR6, UR4, 0x18 ;  /* 0x0000000406047291 */ /* 0x001fe4000f8ec0ff */
[----:B------:R-:W-:-:S04]  /*0190*/  ULEA UR5, UR6, UR5, 0x18 ;  /* 0x0000000506057291 */ /* 0x000fc8000f8ec0ff */
[C---:B------:R-:W-:Y:S02]  /*01a0*/  LEA R19, R3.reuse, UR4, 0x7 ;  /* 0x0000000403137c11 */ /* 0x040fe4000f8e38ff */
[C---:B------:R-:W-:Y:S02]  /*01b0*/  LEA R18, R0.reuse, UR5, 0x2 ;  /* 0x0000000500127c11 */ /* 0x040fe4000f8e10ff */
[----:B------:R-:W-:Y:S02]  /*01c0*/  LEA R17, R0, R19, 0x2 ;  /* 0x0000001300117211 */ /* 0x000fe400078e10ff */
[----:B------:R-:W-:-:S07]  /*01d0*/  LEA R16, R3, R18, 0x7 ;  /* 0x0000001203107211 */ /* 0x000fce00078e38ff */
.L_x_1:
[----:B-1----:R-:W-:-:S04]  /*01e0*/  IMAD.WIDE R8, R6, 0x4, R22 ;  /* 0x0000000406087825 */ /* 0x002fc800078e0216 */
[----:B--2---:R-:W-:Y:S02]  /*01f0*/  IMAD.WIDE R10, R7, 0x4, R24 ;  /* 0x00000004070a7825 */ /* 0x004fe400078e0218 */
[----:B------:R-:W2:Y:S04]  /*0200*/  LDG.E R8, desc[UR8][R8.64] ;  /* 0x0000000808087981 */ /* 0x000ea8000c1e1900 */
[----:B------:R-:W3:Y:S01]  /*0210*/  LDG.E R11, desc[UR8][R10.64] ;  /* 0x000000080a0b7981 */ /* 0x000ee2000c1e1900 */
[----:B------:R-:W-:Y:S02]  /*0220*/  IADD3 R21, PT, PT, R21, 0x20, RZ ;  /* 0x0000002015157810 */ /* 0x000fe40007ffe0ff */
[----:B------:R-:W-:Y:S02]  /*0230*/  IADD3 R7, PT, PT, R7, UR7, RZ ;  /* 0x0000000707077c10 */ /* 0x000fe4000fffe0ff */
[----:B------:R-:W-:-:S02]  /*0240*/  ISETP.GE.AND P0, PT, R21, R4, PT ;  /* 0x000000041500720c */ /* 0x000fc40003f06270 */
[----:B------:R-:W-:Y:S01]  /*0250*/  IADD3 R6, PT, PT, R6, 0x20, RZ ;  /* 0x0000002006067810 */ /* 0x000fe20007ffe0ff */
[----:B--2---:R-:W-:Y:S04]  /*0260*/  STS [R17], R8 ;  /* 0x0000000811007388 */ /* 0x004fe80000000800 */
[----:B---3--:R-:W-:Y:S01]  /*0270*/  STS [R16], R11 ;  /* 0x0000000b10007388 */ /* 0x008fe20000000800 */
[----:B------:R-:W-:Y:S06]  /*0280*/  BAR.SYNC.DEFER_BLOCKING 0x0 ;  /* 0x0000000000007b1d */ /* 0x000fec0000010000 */
[----:B------:R-:W-:Y:S04]  /*0290*/  LDS R20, [R18] ;  /* 0x0000000012147984 */ /* 0x000fe80000000800 */
[----:B------:R-:W0:Y:S04]  /*02a0*/  LDS.128 R12, [R19] ;  /* 0x00000000130c7984 */ /* 0x000e280000000c00 */
[----:B------:R-:W1:Y:S04]  /*02b0*/  LDS R29, [R18+0x80] ;  /* 0x00008000121d7984 */ /* 0x000e680000000800 */
[----:B------:R-:W2:Y:S04]  /*02c0*/  LDS R26, [R18+0x100] ;  /* 0x00010000121a7984 */ /* 0x000ea80000000800 */
[----:B------:R-:W-:Y:S01]  /*02d0*/  LDS.128 R8, [R19+0x10] ;  /* 0x0000100013087984 */ /* 0x000fe20000000c00 */
[----:B0-----:R-:W-:-:S03]  /*02e0*/  FFMA R12, R12, R20, R27 ;  /* 0x000000140c0c7223 */ /* 0x001fc6000000001b */
[----:B------:R-:W-:Y:S01]  /*02f0*/  LDS R27, [R18+0x300] ;  /* 0x00030000121b7984 */ /* 0x000fe20000000800 */
[----:B-1----:R-:W-:-:S03]  /*0300*/  FFMA R29, R29, R13, R12 ;  /* 0x0000000d1d1d7223 */ /* 0x002fc6000000000c */
[----:B------:R-:W0:Y:S01]  /*0310*/  LDS R12, [R18+0x180] ;  /* 0x00018000120c7984 */ /* 0x000e220000000800 */
[----:B--2---:R-:W-:-:S03]  /*0320*/  FFMA R14, R26, R14, R29 ;  /* 0x0000000e1a0e7223 */ /* 0x004fc6000000001d */
[----:B------:R-:W1:Y:S04]  /*0330*/  LDS R13, [R18+0x200] ;  /* 0x00020000120d7984 */ /* 0x000e680000000800 */
[----:B------:R-:W2:Y:S01]  /*0340*/  LDS R29, [R18+0x280] ;  /* 0x00028000121d7984 */ /* 0x000ea20000000800 */
[----:B0-----:R-:W-:-:S04]  /*0350*/  FFMA R15, R12, R15, R14 ;  /* 0x0000000f0c0f7223 */ /* 0x001fc8000000000e */
[----:B-1----:R-:W-:Y:S02]  /*0360*/  FFMA R8, R8, R13, R15 ;  /* 0x0000000d08087223 */ /* 0x002fe4000000000f */
[----:B------:R-:W-:Y:S02]  /*0370*/  LDS.128 R12, [R19+0x20] ;  /* 0x00002000130c7984 */ /* 0x000fe40000000c00 */
[----:B--2---:R-:W-:Y:S02]  /*0380*/  FFMA R8, R29, R9, R8 ;  /* 0x000000091d087223 */ /* 0x004fe40000000008 */
[----:B------:R-:W0:Y:S02]  /*0390*/  LDS R29, [R18+0x380] ;  /* 0x00038000121d7984 */ /* 0x000e240000000800 */
[----:B------:R-:W-:Y:S02]  /*03a0*/  FFMA R8, R27, R10, R8 ;  /* 0x0000000a1b087223 */ /* 0x000fe40000000008 */
[----:B------:R-:W1:Y:S04]  /*03b0*/  LDS R9, [R18+0x400] ;  /* 0x0004000012097984 */ /* 0x000e680000000800 */
[----:B------:R-:W2:Y:S04]  /*03c0*/  LDS R10, [R18+0x480] ;  /* 0x00048000120a7984 */ /* 0x000ea80000000800 */
[----:B------:R-:W3:Y:S01]  /*03d0*/  LDS R27, [R18+0x500] ;  /* 0x00050000121b7984 */ /* 0x000ee20000000800 */
[----:B0-----:R-:W-:-:S04]  /*03e0*/  FFMA R11, R29, R11, R8 ;  /* 0x0000000b1d0b7223 */ /* 0x001fc80000000008 */
[----:B-1----:R-:W-:Y:S02]  /*03f0*/  FFMA R8, R12, R9, R11 ;  /* 0x000000090c087223 */ /* 0x002fe4000000000b */
[----:B------:R-:W0:Y:S02]  /*0400*/  LDS R12, [R18+0x580] ;  /* 0x00058000120c7984 */ /* 0x000e240000000800 */
[----:B--2---:R-:W-:Y:S02]  /*0410*/  FFMA R20, R10, R13, R8 ;  /* 0x0000000d0a147223 */ /* 0x004fe40000000008 */
[----:B------:R-:W-:Y:S02]  /*0420*/  LDS R13, [R18+0x600] ;  /* 0x00060000120d7984 */ /* 0x000fe40000000800 */
[----:B---3--:R-:W-:Y:S02]  /*0430*/  FFMA R29, R27, R14, R20 ;  /* 0x0000000e1b1d7223 */ /* 0x008fe40000000014 */
[----:B------:R-:W1:Y:S04]  /*0440*/  LDS.128 R8, [R19+0x30] ;  /* 0x0000300013087984 */ /* 0x000e680000000c00 */
[----:B------:R-:W2:Y:S04]  /*0450*/  LDS R14, [R18+0x680] ;  /* 0x00068000120e7984 */ /* 0x000ea80000000800 */
[----:B------:R-:W3:Y:S04]  /*0460*/  LDS R27, [R18+0x700] ;  /* 0x00070000121b7984 */ /* 0x000ee80000000800 */
[----:B------:R-:W-:Y:S01]  /*0470*/  LDS R20, [R18+0x980] ;  /* 0x0009800012147984 */ /* 0x000fe20000000800 */
        /* <DEDUP_REMOVED lines=8> */
[----:B------:R-:W3:Y:S01]  /*0500*/  LDS R27, [R18+0x900] ;  /* 0x00090000121b7984 */ /* 0x000ee20000000800 */
[----:B0-----:R-:W-:-:S04]  /*0510*/  FFMA R11, R8, R11, R29 ;  /* 0x0000000b080b7223 */ /* 0x001fc8000000001d */
[----:B-1----:R-:W-:-:S04]  /*0520*/  FFMA R12, R12, R9, R11 ;  /* 0x000000090c0c7223 */ /* 0x002fc8000000000b */
[----:B--2---:R-:W-:Y:S02]  /*0530*/  FFMA R10, R10, R13, R12 ;  /* 0x0000000d0a0a7223 */ /* 0x004fe4000000000c */
[----:B------:R-:W-:Y:S02]  /*0540*/  LDS R13, [R18+0xa00] ;  /* 0x000a0000120d7984 */ /* 0x000fe40000000800 */
[----:B---3--:R-:W-:Y:S02]  /*0550*/  FFMA R29, R27, R14, R10 ;  /* 0x0000000e1b1d7223 */ /* 0x008fe4000000000a */
[----:B------:R-:W0:Y:S02]  /*0560*/  LDS.128 R8, [R19+0x50] ;  /* 0x0000500013087984 */ /* 0x000e240000000c00 */
[----:B------:R-:W-:Y:S02]  /*0570*/  FFMA R15, R20, R15, R29 ;  /* 0x0000000f140f7223 */ /* 0x000fe4000000001d */
[----:B------:R-:W1:Y:S04]  /*0580*/  LDS R12, [R18+0xa80] ;  /* 0x000a8000120c7984 */ /* 0x000e680000000800 */
[----:B------:R-:W2:Y:S04]  /*0590*/  LDS R27, [R18+0xb00] ;  /* 0x000b0000121b7984 */ /* 0x000ea80000000800 */
[----:B------:R-:W3:Y:S01]  /*05a0*/  LDS R20, [R18+0xb80] ;  /* 0x000b800012147984 */ /* 0x000ee20000000800 */
[----:B0-----:R-:W-:-:S04]  /*05b0*/  FFMA R8, R8, R13, R15 ;  /* 0x0000000d08087223 */ /* 0x001fc8000000000f */
[----:B-1----:R-:W-:Y:S02]  /*05c0*/  FFMA R8, R12, R9, R8 ;  /* 0x000000090c087223 */ /* 0x002fe40000000008 */
[----:B------:R-:W-:Y:S02]  /*05d0*/  LDS R9, [R18+0xc00] ;  /* 0x000c000012097984 */ /* 0x000fe40000000800 */
[----:B--2---:R-:W-:Y:S02]  /*05e0*/  FFMA R29, R27, R10, R8 ;  /* 0x0000000a1b1d7223 */ /* 0x004fe40000000008 */
[----:B------:R-:W0:Y:S02]  /*05f0*/  LDS.128 R12, [R19+0x60] ;  /* 0x00006000130c7984 */ /* 0x000e240000000c00 */
[----:B---3--:R-:W-:Y:S02]  /*0600*/  FFMA R11, R20, R11, R29 ;  /* 0x0000000b140b7223 */ /* 0x008fe4000000001d */
[----:B------:R-:W1:Y:S04]  /*0610*/  LDS R8, [R18+0xc80] ;  /* 0x000c800012087984 */ /* 0x000e680000000800 */
[----:B------:R-:W2:Y:S04]  /*0620*/  LDS R27, [R18+0xd00] ;  /* 0x000d0000121b7984 */ /* 0x000ea80000000800 */
[----:B------:R-:W3:Y:S04]  /*0630*/  LDS R20, [R18+0xd80] ;  /* 0x000d800012147984 */ /* 0x000ee80000000800 */
[----:B------:R-:W-:Y:S01]  /*0640*/  LDS R29, [R18+0xe80] ;  /* 0x000e8000121d7984 */ /* 0x000fe20000000800 */
[----:B0-----:R-:W-:-:S04]  /*0650*/  FFMA R12, R12, R9, R11 ;  /* 0x000000090c0c7223 */ /* 0x001fc8000000000b */
[----:B-1----:R-:W-:Y:S02]  /*0660*/  FFMA R8, R8, R13, R12 ;  /* 0x0000000d08087223 */ /* 0x002fe4000000000c */
[----:B------:R-:W-:Y:S02]  /*0670*/  LDS R13, [R18+0xe00] ;  /* 0x000e0000120d7984 */ /* 0x000fe40000000800 */
[----:B--2---:R-:W-:Y:S02]  /*0680*/  FFMA R27, R27, R14, R8 ;  /* 0x0000000e1b1b7223 */ /* 0x004fe40000000008 */
[----:B------:R-:W0:Y:S02]  /*0690*/  LDS.128 R8, [R19+0x70] ;  /* 0x0000700013087984 */ /* 0x000e240000000c00 */
[----:B---3--:R-:W-:Y:S02]  /*06a0*/  FFMA R15, R20, R15, R27 ;  /* 0x0000000f140f7223 */ /* 0x008fe4000000001b */
[----:B------:R-:W1:Y:S04]  /*06b0*/  LDS R12, [R18+0xf00] ;  /* 0x000f0000120c7984 */ /* 0x000e680000000800 */
[----:B------:R-:W2:Y:S01]  /*06c0*/  LDS R27, [R18+0xf80] ;  /* 0x000f8000121b7984 */ /* 0x000ea20000000800 */
[----:B0-----:R-:W-:-:S04]  /*06d0*/  FFMA R8, R8, R13, R15 ;  /* 0x0000000d08087223 */ /* 0x001fc8000000000f */
[----:B------:R-:W-:-:S04]  /*06e0*/  FFMA R9, R29, R9, R8 ;  /* 0x000000091d097223 */ /* 0x000fc80000000008 */
[----:B-1----:R-:W-:-:S04]  /*06f0*/  FFMA R10, R12, R10, R9 ;  /* 0x0000000a0c0a7223 */ /* 0x002fc80000000009 */
[----:B--2---:R-:W-:Y:S01]  /*0700*/  FFMA R27, R27, R11, R10 ;  /* 0x0000000b1b1b7223 */ /* 0x004fe2000000000a */
[----:B------:R-:W-:Y:S06]  /*0710*/  BAR.SYNC.DEFER_BLOCKING 0x0 ;  /* 0x0000000000007b1d */ /* 0x000fec0000010000 */
[----:B------:R-:W-:Y:S05]  /*0720*/  @!P0 BRA `(.L_x_1) ;  /* 0xfffffff800ac8947 */ /* 0x000fea000383ffff */
.L_x_0:
[----:B------:R-:W0:Y:S01]  /*0730*/  LDC.64 R6, c[0x0][0x390] ;  /* 0x0000e400ff067b82 */ /* 0x000e220000000a00 */
[----:B-1-3--:R-:W-:-:S05]  /*0740*/  LEA R0, R5, R0, 0x5 ;  /* 0x0000000005007211 */ /* 0x00afca00078e28ff */
[----:B----4-:R-:W-:-:S04]  /*0750*/  IMAD R3, R3, UR11, R0 ;  /* 0x0000000b03037c24 */ /* 0x010fc8000f8e0200 */
[----:B------:R-:W-:-:S04]  /*0760*/  IMAD R3, R2, UR7, R3 ;  /* 0x0000000702037c24 */ /* 0x000fc8000f8e0203 */
[----:B0-----:R-:W-:-:S05]  /*0770*/  IMAD.WIDE R2, R3, 0x4, R6 ;  /* 0x0000000403027825 */ /* 0x001fca00078e0206 */
[----:B------:R-:W-:Y:S01]  /*0780*/  STG.E desc[UR8][R2.64], R27 ;  /* 0x0000001b02007986 */ /* 0x000fe2000c101908 */
[----:B------:R-:W-:Y:S05]  /*0790*/  EXIT ;  /* 0x000000000000794d */ /* 0x000fea0003800000 */
.L_x_2:
[----:B------:R-:W-:-:S00]  /*07a0*/  BRA `(.L_x_2) ;  /* 0xfffffffc00fc7947 */ /* 0x000fc0000383ffff */
[----:B------:R-:W-:-:S00]  /*07b0*/  NOP ;  /* 0x0000000000007918 */ /* 0x000fc00000000000 */
        /* <DEDUP_REMOVED lines=12> */
.L_x_6:


//--------------------- .text._Z8mult_gpuIdEvPT_S1_S1_ii --------------------------
	.section	.text._Z8mult_gpuIdEvPT_S1_S1_ii,"ax",@progbits
	.align	128
        .global         _Z8mult_gpuIdEvPT_S1_S1_ii
        .type           _Z8mult_gpuIdEvPT_S1_S1_ii,@function
        .size           _Z8mult_gpuIdEvPT_S1_S1_ii,(.L_x_7 - _Z8mult_gpuIdEvPT_S1_S1_ii)
        .other          _Z8mult_gpuIdEvPT_S1_S1_ii,@"STO_CUDA_ENTRY STV_DEFAULT"
_Z8mult_gpuIdEvPT_S1_S1_ii:
.text._Z8mult_gpuIdEvPT_S1_S1_ii:
[----:B------:R-:W-:Y:S01]  /*0000*/  LDC R1, c[0x0][0x37c] ;  /* 0x0000df00ff017b82 */ /* 0x000fe20000000800 */
[----:B------:R-:W0:Y:S01]  /*0010*/  LDCU.64 UR10, c[0x0][0x398] ;  /* 0x00007300ff0a77ac */ /* 0x000e220008000a00 */
[----:B------:R-:W1:Y:S01]  /*0020*/  S2R R0, SR_CTAID.X ;  /* 0x0000000000007919 */ /* 0x000e620000002500 */
[----:B------:R-:W-:Y:S01]  /*0030*/  CS2R R24, SRZ ;  /* 0x0000000000187805 */ /* 0x000fe2000001ff00 */
        /* <DEDUP_REMOVED lines=11> */
[----:B----4-:R-:W-:Y:S01]  /*00f0*/  LEA R6, R5, R2, 0x5 ;  /* 0x0000000205067211 */ /* 0x010fe200078e28ff */
[----:B---3--:R-:W-:Y:S01]  /*0100*/  IMAD R7, R2, UR11, R3 ;  /* 0x0000000b02077c24 */ /* 0x008fe2000f8e0203 */
[----:B------:R-:W-:Y:S02]  /*0110*/  CS2R R24, SRZ ;  /* 0x0000000000187805 */ /* 0x000fe4000001ff00 */
[----:B------:R-:W-:Y:S01]  /*0120*/  SHF.L.U32 R15, R15, 0x5, RZ ;  /* 0x000000050f0f7819 */ /* 0x000fe200000006ff */
[----:B------:R-:W1:Y:S01]  /*0130*/  LDC.64 R18, c[0x0][0x380] ;  /* 0x0000e000ff127b82 */ /* 0x000e620000000a00 */
[----:B------:R-:W-:-:S02]  /*0140*/  IMAD R7, R0, 0x20, R7 ;  /* 0x0000002000077824 */ /* 0x000fc400078e0207 */
[----:B------:R-:W-:Y:S01]  /*0150*/  IMAD R6, R6, UR10, R3 ;  /* 0x0000000a06067c24 */ /* 0x000fe2000f8e0203 */
[----:B------:R-:W-:-:S04]  /*0160*/  IADD3 R4, PT, PT, R15, UR10, RZ ;  /* 0x0000000a0f047c10 */ /* 0x000fc8000fffe0ff */
[----:B------:R-:W2:Y:S01]  /*0170*/  LDC.64 R20, c[0x0][0x388] ;  /* 0x0000e200ff147b82 */ /* 0x000ea20000000a00 */
[----:B0-----:R-:W-:Y:S02]  /*0180*/  ULEA UR4, UR6, UR4, 0x18 ;  /* 0x0000000406047291 */ /* 0x001fe4000f8ec0ff */
[----:B------:R-:W-:-:S04]  /*0190*/  ULEA UR5, UR6, UR5, 0x18 ;  /* 0x0000000506057291 */ /* 0x000fc8000f8ec0ff */
[----:B------:R-:W-:Y:S02]  /*01a0*/  LEA R16, R2, UR4, 0x8 ;  /* 0x0000000402107c11 */ /* 0x000fe4000f8e40ff */
[----:B------:R-:W-:-:S03]  /*01b0*/  LEA R13, R3, UR5, 0x3 ;  /* 0x00000005030d7c11 */ /* 0x000fc6000f8e18ff */
[----:B------:R-:W-:Y:S01]  /*01c0*/  IMAD R14, R3, 0x8, R16 ;  /* 0x00000008030e7824 */ /* 0x000fe200078e0210 */
[----:B------:R-:W-:-:S07]  /*01d0*/  LEA R12, R2, R13, 0x8 ;  /* 0x0000000d020c7211 */ /* 0x000fce00078e40ff */
.L_x_4:
[----:B-1----:R-:W-:-:S04]  /*01e0*/  IMAD.WIDE R10, R6, 0x8, R18 ;  /* 0x00000008060a7825 */ /* 0x002fc800078e0212 */
[----:B--2---:R-:W-:Y:S02]  /*01f0*/  IMAD.WIDE R28, R7, 0x8, R20 ;  /* 0x00000008071c7825 */ /* 0x004fe400078e0214 */
[----:B------:R-:W2:Y:S04]  /*0200*/  LDG.E.64 R10, desc[UR8][R10.64] ;  /* 0x000000080a0a7981 */ /* 0x000ea8000c1e1b00 */
[----:B------:R-:W3:Y:S01]  /*0210*/  LDG.E.64 R28, desc[UR8][R28.64] ;  /* 0x000000081c1c7981 */ /* 0x000ee2000c1e1b00 */
[----:B------:R-:W-:Y:S01]  /*0220*/  IADD3 R15, PT, PT, R15, 0x20, RZ ;  /* 0x000000200f0f7810 */ /* 0x000fe20007ffe0ff */
[----:B------:R-:W-:Y:S01]  /*0230*/  VIADD R6, R6, 0x20 ;  /* 0x0000002006067836 */ /* 0x000fe20000000000 */
[----:B------:R-:W-:Y:S02]  /*0240*/  IADD3 R7, PT, PT, R7, UR7, RZ ;  /* 0x0000000707077c10 */ /* 0x000fe4000fffe0ff */
[----:B------:R-:W-:Y:S01]  /*0250*/  ISETP.GE.AND P0, PT, R15, R4, PT ;  /* 0x000000040f00720c */ /* 0x000fe20003f06270 */
[----:B--2---:R-:W-:Y:S04]  /*0260*/  STS.64 [R14], R10 ;  /* 0x0000000a0e007388 */ /* 0x004fe80000000a00 */
[----:B---3--:R-:W-:Y:S01]  /*0270*/  STS.64 [R12], R28 ;  /* 0x0000001c0c007388 */ /* 0x008fe20000000a00 */
[----:B------:R-:W-:Y:S06]  /*0280*/  BAR.SYNC.DEFER_BLOCKING 0x0 ;  /* 0x0000000000007b1d */ /* 0x000fec0000010000 */
[----:B------:R-:W-:Y:S04]  /*0290*/  LDS.64 R22, [R13] ;  /* 0x000000000d167984 */ /* 0x000fe80000000a00 */
[----:B------:R-:W0:Y:S04]  /*02a0*/  LDS.128 R8, [R16] ;  /* 0x0000000010087984 */ /* 0x000e280000000c00 */
[----:B------:R-:W1:Y:S01]  /*02b0*/  LDS.64 R26, [R13+0x100] ;  /* 0x000100000d1a7984 */ /* 0x000e620000000a00 */
[----:B0-----:R-:W-:-:S03]  /*02c0*/  DFMA R8, R8, R22, R24 ;  /* 0x000000160808722b */ /* 0x001fc60000000018 */
[----:B------:R-:W-:Y:S04]  /*02d0*/  LDS.64 R22, [R13+0x200] ;  /* 0x000200000d167984 */ /* 0x000fe80000000a00 */
[----:B------:R-:W-:Y:S01]  /*02e0*/  LDS.64 R24, [R13+0x300] ;  /* 0x000300000d187984 */ /* 0x000fe20000000a00 */
[----:B-1----:R-:W-:-:S03]  /*02f0*/  DFMA R26, R26, R10, R8 ;  /* 0x0000000a1a1a722b */ /* 0x002fc60000000008 */
[----:B------:R-:W0:Y:S05]  /*0300*/  LDS.128 R8, [R16+0x10] ;  /* 0x0000100010087984 */ /* 0x000e2a0000000c00 */
[----:B0-----:R-:W-:Y:S01]  /*0310*/  DFMA R8, R8, R22, R26 ;  /* 0x000000160808722b */ /* 0x001fe2000000001a */
[----:B------:R-:W-:Y:S04]  /*0320*/  LDS.64 R22, [R13+0x400] ;  /* 0x000400000d167984 */ /* 0x000fe80000000a00 */
[----:B------:R-:W-:Y:S03]  /*0330*/  LDS.64 R26, [R13+0x500] ;  /* 0x000500000d1a7984 */ /* 0x000fe60000000a00 */
[----:B------:R-:W-:-:S02]  /*0340*/  DFMA R24, R24, R10, R8 ;  /* 0x0000000a1818722b */ /* 0x000fc40000000008 */
[----:B------:R-:W0:Y:S06]  /*0350*/  LDS.128 R8, [R16+0x20] ;  /* 0x0000200010087984 */ /* 0x000e2c0000000c00 */
        /* <DEDUP_REMOVED lines=65> */
[----:B0-----:R-:W-:-:S08]  /*0770*/  DFMA R8, R8, R22, R26 ;  /* 0x000000160808722b */ /* 0x001fd0000000001a */
[----:B------:R-:W-:Y:S01]  /*0780*/  DFMA R24, R24, R10, R8 ;  /* 0x0000000a1818722b */ /* 0x000fe20000000008 */
[----:B------:R-:W-:Y:S06]  /*0790*/  BAR.SYNC.DEFER_BLOCKING 0x0 ;  /* 0x0000000000007b1d */ /* 0x000fec0000010000 */
[----:B------:R-:W-:Y:S05]  /*07a0*/  @!P0 BRA `(.L_x_4) ;  /* 0xfffffff8008c8947 */ /* 0x000fea000383ffff */
.L_x_3:
[----:B------:R-:W0:Y:S01]  /*07b0*/  LDC.64 R6, c[0x0][0x390] ;  /* 0x0000e400ff067b82 */ /* 0x000e220000000a00 */
[----:B-1-3--:R-:W-:-:S05]  /*07c0*/  LEA R3, R0, R3, 0x5 ;  /* 0x0000000300037211 */ /* 0x00afca00078e28ff */
[----:B----4-:R-:W-:-:S04]  /*07d0*/  IMAD R2, R2, UR11, R3 ;  /* 0x0000000b02027c24 */ /* 0x010fc8000f8e0203 */
[----:B------:R-:W-:-:S04]  /*07e0*/  IMAD R3, R5, UR7, R2 ;  /* 0x0000000705037c24 */ /* 0x000fc8000f8e0202 */
[----:B0-----:R-:W-:-:S05]  /*07f0*/  IMAD.WIDE R2, R3, 0x8, R6 ;  /* 0x0000000803027825 */ /* 0x001fca00078e0206 */
[----:B------:R-:W-:Y:S01]  /*0800*/  STG.E.64 desc[UR8][R2.64], R24 ;  /* 0x0000001802007986 */ /* 0x000fe2000c101b08 */
[----:B------:R-:W-:Y:S05]  /*0810*/  EXIT ;  /* 0x000000000000794d */ /* 0x000fea0003800000 */
.L_x_5:
        /* <DEDUP_REMOVED lines=14> */
.L_x_7:


//--------------------- .nv.shared._Z8mult_gpuIfEvPT_S1_S1_ii --------------------------
	.section	.nv.shared._Z8mult_gpuIfEvPT_S1_S1_ii,"aw",@nobits
	.sectionflags	@""
	.align	4
.nv.shared._Z8mult_gpuIfEvPT_S1_S1_ii:
	.zero		9216


//--------------------- .nv.shared.reserved.0     --------------------------
	.section	.nv.shared.reserved.0,"aw",@nobits
	.weak		__nv_reservedSMEM_offset_0_alias
	.size		__nv_reservedSMEM_offset_0_alias, 0, 64
	.other		__nv_reservedSMEM_offset_0_alias,@"STO_CUDA_RESERVED_SHARED STV_DEFAULT"
__nv_reservedSMEM_offset_0_alias:
	.zero		0
	.zero		64


//--------------------- .nv.shared._Z8mult_gpuIdEvPT_S1_S1_ii --------------------------
	.section	.nv.shared._Z8mult_gpuIdEvPT_S1_S1_ii,"aw",@nobits
	.sectionflags	@""
	.align	8
.nv.shared._Z8mult_gpuIdEvPT_S1_S1_ii:
	.zero		17408


//--------------------- .nv.constant0._Z8mult_gpuIfEvPT_S1_S1_ii --------------------------
	.section	.nv.constant0._Z8mult_gpuIfEvPT_S1_S1_ii,"a",@progbits
	.sectionflags	@""
	.align	4
.nv.constant0._Z8mult_gpuIfEvPT_S1_S1_ii:
	.zero		928


//--------------------- .nv.constant0._Z8mult_gpuIdEvPT_S1_S1_ii --------------------------
	.section	.nv.constant0._Z8mult_gpuIdEvPT_S1_S1_ii,"a",@progbits
	.sectionflags	@""
	.align	4
.nv.constant0._Z8mult_gpuIdEvPT_S1_S1_ii:
	.zero		928


//--------------------- SYMBOLS --------------------------

	.type		.nv.reservedSmem.offset0,@object
	.size		.nv.reservedSmem.offset0,0x4
	.type		.nv.reservedSmem.cap,@object
	.size		.nv.reservedSmem.cap,0x4
